	.headerflags	@"EF_CUDA_TEXMODE_UNIFIED EF_CUDA_64BIT_ADDRESS EF_CUDA_ACCELERATORS EF_CUDA_SM90 EF_CUDA_VIRTUAL_SM(EF_CUDA_SM90)"
	.elftype	@"ET_EXEC"


//--------------------- .nv.info                  --------------------------
	.section	.nv.info,"",@"SHT_CUDA_INFO"
	.align	4


	//----- nvinfo : EIATTR_REGCOUNT
	.align		4
        /*0000*/ 	.byte	0x04, 0x2f
        /*0002*/ 	.short	(.L_3 - .L_2)
	.align		4
.L_2:
        /*0004*/ 	.word	index@(triton_poi_fused_div_7)
        /*0008*/ 	.word	0x00000012


	//----- nvinfo : EIATTR_MIN_STACK_SIZE
	.align		4
.L_3:
        /*000c*/ 	.byte	0x04, 0x12
        /*000e*/ 	.short	(.L_5 - .L_4)
	.align		4
.L_4:
        /*0010*/ 	.word	index@(triton_poi_fused_div_7)
        /*0014*/ 	.word	0x00000000


	//----- nvinfo : EIATTR_FRAME_SIZE
	.align		4
.L_5:
        /*0018*/ 	.byte	0x04, 0x11
        /*001a*/ 	.short	(.L_7 - .L_6)
	.align		4
.L_6:
        /*001c*/ 	.word	index@(triton_poi_fused_div_7)
        /*0020*/ 	.word	0x00000000


	//----- nvinfo : EIATTR_MIN_STACK_SIZE
	.align		4
.L_7:
        /*0024*/ 	.byte	0x04, 0x12
        /*0026*/ 	.short	(.L_9 - .L_8)
	.align		4
.L_8:
        /*0028*/ 	.word	index@(triton_poi_fused_div_7)
        /*002c*/ 	.word	0x00000000
.L_9:


//--------------------- .nv.info.triton_poi_fused_div_7 --------------------------
	.section	.nv.info.triton_poi_fused_div_7,"",@"SHT_CUDA_INFO"
	.sectionflags	@""
	.align	4


	//----- nvinfo : EIATTR_CUDA_API_VERSION
	.align		4
        /*0000*/ 	.byte	0x04, 0x37
        /*0002*/ 	.short	(.L_11 - .L_10)
.L_10:
        /*0004*/ 	.word	0x0000007c


	//----- nvinfo : EIATTR_KPARAM_INFO
	.align		4
.L_11:
        /*0008*/ 	.byte	0x04, 0x17
        /*000a*/ 	.short	(.L_13 - .L_12)
.L_12:
        /*000c*/ 	.word	0x00000000
        /*0010*/ 	.short	0x0002
        /*0012*/ 	.short	0x0010
        /*0014*/ 	.byte	0x00, 0xf0, 0x11, 0x00


	//----- nvinfo : EIATTR_KPARAM_INFO
	.align		4
.L_13:
        /*0018*/ 	.byte	0x04, 0x17
        /*001a*/ 	.short	(.L_15 - .L_14)
.L_14:
        /*001c*/ 	.word	0x00000000
        /*0020*/ 	.short	0x0001
        /*0022*/ 	.short	0x0008
        /*0024*/ 	.byte	0x00, 0xf4, 0x21, 0x00


	//----- nvinfo : EIATTR_KPARAM_INFO
	.align		4
.L_15:
        /*0028*/ 	.byte	0x04, 0x17
        /*002a*/ 	.short	(.L_17 - .L_16)
.L_16:
        /*002c*/ 	.word	0x00000000
        /*0030*/ 	.short	0x0000
        /*0032*/ 	.short	0x0000
        /*0034*/ 	.byte	0x00, 0xf4, 0x21, 0x00


	//----- nvinfo : EIATTR_SPARSE_MMA_MASK
	.align		4
.L_17:
        /*0038*/ 	.byte	0x03, 0x50
        /*003a*/ 	.short	0x0000


	//----- nvinfo : EIATTR_MAXREG_COUNT
	.align		4
        /*003c*/ 	.byte	0x03, 0x1b
        /*003e*/ 	.short	0x00ff


	//----- nvinfo : EIATTR_EXIT_INSTR_OFFSETS
	.align		4
        /*0040*/ 	.byte	0x04, 0x1c
        /*0042*/ 	.short	(.L_19 - .L_18)


	//   ....[0]....
.L_18:
        /*0044*/ 	.word	0x000002b0


	//   ....[1]....
        /*0048*/ 	.word	0x000002d0


	//----- nvinfo : EIATTR_REQNTID
	.align		4
.L_19:
        /*004c*/ 	.byte	0x04, 0x10
        /*004e*/ 	.short	(.L_21 - .L_20)
.L_20:
        /*0050*/ 	.word	0x00000080
        /*0054*/ 	.word	0x00000001
        /*0058*/ 	.word	0x00000001


	//----- nvinfo : EIATTR_CBANK_PARAM_SIZE
	.align		4
.L_21:
        /*005c*/ 	.byte	0x03, 0x19
        /*005e*/ 	.short	0x0014


	//----- nvinfo : EIATTR_PARAM_CBANK
	.align		4
        /*0060*/ 	.byte	0x04, 0x0a
        /*0062*/ 	.short	(.L_23 - .L_22)
	.align		4
.L_22:
        /*0064*/ 	.word	index@(.nv.constant0.triton_poi_fused_div_7)
        /*0068*/ 	.short	0x0210
        /*006a*/ 	.short	0x0014


	//----- nvinfo : EIATTR_SW_WAR
	.align		4
.L_23:
        /*006c*/ 	.byte	0x04, 0x36
        /*006e*/ 	.short	(.L_25 - .L_24)
.L_24:
        /*0070*/ 	.word	0x00000008
.L_25:


//--------------------- .nv.callgraph             --------------------------
	.section	.nv.callgraph,"",@"SHT_CUDA_CALLGRAPH"
	.align	4
	.sectionentsize	8
	.align		4
        /*0000*/ 	.word	0x00000000
	.align		4
        /*0004*/ 	.word	0xffffffff
	.align		4
        /*0008*/ 	.word	0x00000000
	.align		4
        /*000c*/ 	.word	0xfffffffe
	.align		4
        /*0010*/ 	.word	0x00000000
	.align		4
        /*0014*/ 	.word	0xfffffffd
	.align		4
        /*0018*/ 	.word	0x00000000
	.align		4
        /*001c*/ 	.word	0xfffffffc


//--------------------- .nv.constant4             --------------------------
	.section	.nv.constant4,"a",@progbits
	.align	8
	.align		8
.nv.constant4:
        /*0000*/ 	.dword	_$_str
	.align		8
        /*0008*/ 	.dword	_$_str_$_2


//--------------------- .text.triton_poi_fused_div_7 --------------------------
	.section	.text.triton_poi_fused_div_7,"ax",@progbits
	.align	128
        .global         triton_poi_fused_div_7
        .type           triton_poi_fused_div_7,@function
        .size           triton_poi_fused_div_7,(.L_x_1 - triton_poi_fused_div_7)
        .other          triton_poi_fused_div_7,@"STO_CUDA_ENTRY STV_DEFAULT"
triton_poi_fused_div_7:
.text.triton_poi_fused_div_7:
[----:B------:R-:W0:Y:S02]  /*0000*/  LDC R1, c[0x0][0x28] ;  /* 0x00000a00ff017b82 */ /* 0x000e240000000800 */
[----:B------:R-:W1:Y:S01]  /*0010*/  S2R R0, SR_TID.X ;  /* 0x0000000000007919 */ /* 0x000e620000002100 */
[----:B------:R-:W2:Y:S01]  /*0020*/  LDC.64 R2, c[0x0][0x210] ;  /* 0x00008400ff027b82 */ /* 0x000ea20000000a00 */
[----:B------:R-:W-:Y:S01]  /*0030*/  HFMA2.MMA R10, -RZ, RZ, 0, 0 ;  /* 0x00000000ff0a7435 */ /* 0x000fe200000001ff */
[----:B------:R-:W-:Y:S01]  /*0040*/  ULDC.64 UR4, c[0x0][0x208] ;  /* 0x0000820000047ab9 */ /* 0x000fe20000000a00 */
[----:B------:R-:W3:Y:S01]  /*0050*/  S2R R11, SR_CTAID.X ;  /* 0x00000000000b7919 */ /* 0x000ee20000002500 */
[----:B-1----:R-:W-:-:S04]  /*0060*/  LOP3.LUT R0, R0, 0x7f, RZ, 0xc0, !PT ;  /* 0x0000007f00007812 */ /* 0x002fc800078ec0ff */
[----:B---3--:R-:W-:-:S04]  /*0070*/  LEA R11, R11, R0, 0x7 ;  /* 0x000000000b0b7211 */ /* 0x008fc800078e38ff */
[C---:B------:R-:W-:Y:S01]  /*0080*/  ISETP.GE.AND P0, PT, R11.reuse, 0x120, PT ;  /* 0x000001200b00780c */ /* 0x040fe20003f06270 */
[----:B------:R-:W-:-:S05]  /*0090*/  IMAD.HI R0, R11, 0x55555556, RZ ;  /* 0x555555560b007827 */ /* 0x000fca00078e02ff */
[----:B------:R-:W-:-:S05]  /*00a0*/  LEA.HI R0, R0, R0, RZ, 0x1 ;  /* 0x0000000000007211 */ /* 0x000fca00078f08ff */
[----:B------:R-:W-:Y:S01]  /*00b0*/  IMAD R5, R0, 0x6, RZ ;  /* 0x0000000600057824 */ /* 0x000fe200078e02ff */
[----:B------:R-:W-:-:S04]  /*00c0*/  MOV R0, RZ ;  /* 0x000000ff00007202 */ /* 0x000fc80000000f00 */
[----:B------:R-:W-:Y:S01]  /*00d0*/  IADD3 R7, R5, 0x2, RZ ;  /* 0x0000000205077810 */ /* 0x000fe20007ffe0ff */
[----:B------:R-:W-:Y:S01]  /*00e0*/  HFMA2.MMA R12, -RZ, RZ, 0, 0 ;  /* 0x00000000ff0c7435 */ /* 0x000fe200000001ff */
[----:B------:R-:W-:Y:S01]  /*00f0*/  IADD3 R9, R5, 0x4, RZ ;  /* 0x0000000405097810 */ /* 0x000fe20007ffe0ff */
[----:B--2---:R-:W-:-:S04]  /*0100*/  IMAD.WIDE R4, R5, 0x4, R2 ;  /* 0x0000000405047825 */ /* 0x004fc800078e0202 */
[--C-:B------:R-:W-:Y:S01]  /*0110*/  IMAD.WIDE R6, R7, 0x4, R2.reuse ;  /* 0x0000000407067825 */ /* 0x100fe200078e0202 */
[----:B------:R1:W2:Y:S04]  /*0120*/  @!P0 LDG.E.EL R0, desc[UR4][R4.64] ;  /* 0x0000000404008981 */ /* 0x0002a8000c2e1900 */
[----:B------:R-:W3:Y:S01]  /*0130*/  @!P0 LDG.E.EL R10, desc[UR4][R6.64] ;  /* 0x00000004060a8981 */ /* 0x000ee2000c2e1900 */
[----:B------:R-:W-:-:S05]  /*0140*/  IMAD.WIDE R8, R9, 0x4, R2 ;  /* 0x0000000409087825 */ /* 0x000fca00078e0202 */
[----:B------:R-:W4:Y:S01]  /*0150*/  @!P0 LDG.E.EL R12, desc[UR4][R8.64] ;  /* 0x00000004080c8981 */ /* 0x000f22000c2e1900 */
[----:B------:R-:W-:Y:S01]  /*0160*/  SHF.L.U32 R13, R11, 0x1, RZ ;  /* 0x000000010b0d7819 */ /* 0x000fe200000006ff */
[----:B-1----:R-:W1:Y:S01]  /*0170*/  LDC.64 R4, c[0x0][0x218] ;  /* 0x00008600ff047b82 */ /* 0x002e620000000a00 */
[----:B------:R-:W-:-:S03]  /*0180*/  MOV R15, RZ ;  /* 0x000000ff000f7202 */ /* 0x000fc60000000f00 */
[----:B------:R-:W-:-:S05]  /*0190*/  IMAD.WIDE R2, R13, 0x4, R2 ;  /* 0x000000040d027825 */ /* 0x000fca00078e0202 */
[----:B------:R1:W5:Y:S02]  /*01a0*/  @!P0 LDG.E.EL R15, desc[UR4][R2.64] ;  /* 0x00000004020f8981 */ /* 0x000364000c2e1900 */
[----:B-1----:R-:W-:-:S04]  /*01b0*/  IMAD.WIDE R2, R11, 0x4, R4 ;  /* 0x000000040b027825 */ /* 0x002fc800078e0204 */
[----:B---3--:R-:W-:-:S04]  /*01c0*/  FMUL R13, R10, R10 ;  /* 0x0000000a0a0d7220 */ /* 0x008fc80000400000 */
[----:B--2---:R-:W-:-:S04]  /*01d0*/  FFMA R13, R0, R0, R13 ;  /* 0x00000000000d7223 */ /* 0x004fc8000000000d */
[----:B----4-:R-:W-:-:S04]  /*01e0*/  FFMA R13, R12, R12, R13 ;  /* 0x0000000c0c0d7223 */ /* 0x010fc8000000000d */
[----:B------:R-:W1:Y:S02]  /*01f0*/  MUFU.SQRT R0, R13 ;  /* 0x0000000d00007308 */ /* 0x000e640000002000 */
[C---:B-1----:R-:W-:Y:S02]  /*0200*/  FSETP.GT.AND P1, PT, R0.reuse, 9.9999999600419720025e-13, PT ;  /* 0x2b8cbccc0000780b */ /* 0x042fe40003f24000 */
[----:B------:R-:W-:-:S11]  /*0210*/  FSETP.NAN.AND P2, PT, R0, R0, PT ;  /* 0x000000000000720b */ /* 0x000fd60003f48000 */
[----:B------:R-:W-:-:S04]  /*0220*/  @!P1 FSEL R0, R0, 9.9999999600419720025e-13, P2 ;  /* 0x2b8cbccc00009808 */ /* 0x000fc80001000000 */
[C---:B------:R-:W-:Y:S02]  /*0230*/  FSETP.GT.AND P1, PT, R0.reuse, 8.50705917302346158658e+37, PT ;  /* 0x7e8000000000780b */ /* 0x040fe40003f24000 */
[----:B------:R-:W-:-:S11]  /*0240*/  FSETP.GEU.AND P2, PT, R0, 1.175494350822287508e-38, PT ;  /* 0x008000000000780b */ /* 0x000fd60003f4e000 */
[----:B------:R-:W-:-:S04]  /*0250*/  @P1 FMUL R0, R0, 0.25 ;  /* 0x3e80000000001820 */ /* 0x000fc80000400000 */
[----:B------:R-:W-:-:S06]  /*0260*/  @!P2 FMUL R0, R0, 16777216 ;  /* 0x4b8000000000a820 */ /* 0x000fcc0000400000 */
[----:B------:R-:W1:Y:S01]  /*0270*/  MUFU.RCP R0, R0 ;  /* 0x0000000000007308 */ /* 0x000e620000001000 */
[----:B-----5:R-:W-:-:S04]  /*0280*/  @P1 FMUL R15, R15, 0.25 ;  /* 0x3e8000000f0f1820 */ /* 0x020fc80000400000 */
[----:B------:R-:W-:-:S04]  /*0290*/  @!P2 FMUL R15, R15, 16777216 ;  /* 0x4b8000000f0fa820 */ /* 0x000fc80000400000 */
[----:B-1----:R-:W-:Y:S01]  /*02a0*/  FMUL R15, R0, R15 ;  /* 0x0000000f000f7220 */ /* 0x002fe20000400000 */
[----:B------:R-:W-:Y:S06]  /*02b0*/  @P0 EXIT ;  /* 0x000000000000094d */ /* 0x000fec0003800000 */
[----:B------:R-:W-:Y:S01]  /*02c0*/  STG.E desc[UR4][R2.64], R15 ;  /* 0x0000000f02007986 */ /* 0x000fe2000c101904 */
[----:B------:R-:W-:Y:S05]  /*02d0*/  EXIT ;  /* 0x000000000000794d */ /* 0x000fea0003800000 */
.L_x_0:
[----:B------:R-:W-:-:S00]  /*02e0*/  BRA `(.L_x_0) ;  /* 0xfffffffc00fc7947 */ /* 0x000fc0000383ffff */
[----:B------:R-:W-:-:S00]  /*02f0*/  NOP ;  /* 0x0000000000007918 */ /* 0x000fc00000000000 */
        /* <DEDUP_REMOVED lines=8> */
.L_x_1:


//--------------------- .nv.global.init           --------------------------
	.section	.nv.global.init,"aw",@progbits
.nv.global.init:
	.type		_$_str,@object
	.size		_$_str,(_$_str_$_2 - _$_str)
_$_str:
        /*0000*/ 	.byte	0x5f, 0x5f, 0x43, 0x55, 0x44, 0x41, 0x5f, 0x46, 0x54, 0x5a, 0x00
	.type		_$_str_$_2,@object
	.size		_$_str_$_2,(.L_1 - _$_str_$_2)
_$_str_$_2:
        /*000b*/ 	.byte	0x5f, 0x5f, 0x43, 0x55, 0x44, 0x41, 0x5f, 0x50, 0x52, 0x45, 0x43, 0x5f, 0x53, 0x51, 0x52, 0x54
        /*001b*/ 	.byte	0x00
.L_1:


//--------------------- .nv.constant0.triton_poi_fused_div_7 --------------------------
	.section	.nv.constant0.triton_poi_fused_div_7,"a",@progbits
	.sectionflags	@""
	.align	4
.nv.constant0.triton_poi_fused_div_7:
	.zero		548
